//
// Generated by NVIDIA NVVM Compiler
//
// Compiler Build ID: CL-36424714
// Cuda compilation tools, release 13.0, V13.0.88
// Based on NVVM 20.0.0
//

.version 9.0
.target sm_100
.address_size 64

	// .globl	_Z10addVectorsPiS_S_

.visible .entry _Z10addVectorsPiS_S_(
	.param .u64 .ptr .align 1 _Z10addVectorsPiS_S__param_0,
	.param .u64 .ptr .align 1 _Z10addVectorsPiS_S__param_1,
	.param .u64 .ptr .align 1 _Z10addVectorsPiS_S__param_2
)
{
	.reg .pred 	%p<2>;
	.reg .b32 	%r<8>;
	.reg .b64 	%rd<11>;

	ld.param.u64 	%rd1, [_Z10addVectorsPiS_S__param_0];
	ld.param.u64 	%rd2, [_Z10addVectorsPiS_S__param_1];
	ld.param.u64 	%rd3, [_Z10addVectorsPiS_S__param_2];
	mov.u32 	%r2, %ctaid.x;
	mov.u32 	%r3, %ntid.x;
	mov.u32 	%r4, %tid.x;
	mad.lo.s32 	%r1, %r2, %r3, %r4;
	setp.gt.s32 	%p1, %r1, 11999;
	@%p1 bra 	$L__BB0_2;
	cvta.to.global.u64 	%rd4, %rd1;
	cvta.to.global.u64 	%rd5, %rd2;
	cvta.to.global.u64 	%rd6, %rd3;
	mul.wide.s32 	%rd7, %r1, 4;
	add.s64 	%rd8, %rd4, %rd7;
	ld.global.u32 	%r5, [%rd8];
	add.s64 	%rd9, %rd5, %rd7;
	ld.global.u32 	%r6, [%rd9];
	add.s32 	%r7, %r6, %r5;
	add.s64 	%rd10, %rd6, %rd7;
	st.global.u32 	[%rd10], %r7;
$L__BB0_2:
	ret;

}


// ===== COMPILED SASS (sm_100) =====

	.target	sm_100

	.elftype	@"ET_EXEC"


//--------------------- .note.nv.tkinfo           --------------------------
	.section	.note.nv.tkinfo,"",@"SHT_NOTE"
	.sectionflags	@"SHF_NOTE_NV_TKINFO"
	.tkinfo
        /*0018*/ 	.word	0x00000002
        /*0030*/ 	.string	""
        /*0030*/ 	.string	"ptxas"
        /*0030*/ 	.string	"Cuda compilation tools, release 13.0, V13.0.88"
        /*0030*/ 	.string	"Build cuda_13.0.r13.0/compiler.36424714_0"
        /*0030*/ 	.string	"-arch sm_100 -m 64 "



//--------------------- .note.nv.cuinfo           --------------------------
	.section	.note.nv.cuinfo,"",@"SHT_NOTE"
	.sectionflags	@"SHF_NOTE_NV_CUINFO"
        /*0018*/ 	.short	0x0002
        /*001a*/ 	.short	0x0064
        /*001c*/ 	.short	0x0082
	.zero		2


//--------------------- .nv.info                  --------------------------
	.section	.nv.info,"",@"SHT_CUDA_INFO"
	.align	4


	//----- nvinfo : EIATTR_REGCOUNT
	.align		4
        /*0000*/ 	.byte	0x04, 0x2f
        /*0002*/ 	.short	(.L_1 - .L_0)
	.align		4
.L_0:
        /*0004*/ 	.word	index@(_Z10addVectorsPiS_S_)
        /*0008*/ 	.word	0x0000000c


	//----- nvinfo : EIATTR_FRAME_SIZE
	.align		4
.L_1:
        /*000c*/ 	.byte	0x04, 0x11
        /*000e*/ 	.short	(.L_3 - .L_2)
	.align		4
.L_2:
        /*0010*/ 	.word	index@(_Z10addVectorsPiS_S_)
        /*0014*/ 	.word	0x00000000


	//----- nvinfo : EIATTR_MIN_STACK_SIZE
	.align		4
.L_3:
        /*0018*/ 	.byte	0x04, 0x12
        /*001a*/ 	.short	(.L_5 - .L_4)
	.align		4
.L_4:
        /*001c*/ 	.word	index@(_Z10addVectorsPiS_S_)
        /*0020*/ 	.word	0x00000000
.L_5:


//--------------------- .nv.compat                --------------------------
	.section	.nv.compat,"",@"SHT_CUDA_COMPAT_INFO"
	.align	4
        /*0000*/ 	.byte	0x02, 0x09, 0x00, 0x00, 0x02, 0x02, 0x01, 0x00, 0x02, 0x05, 0x05, 0x00, 0x03, 0x07, 0x01, 0x01
        /*0010*/ 	.byte	0x02, 0x03, 0x00, 0x00, 0x02, 0x06, 0x01, 0x00, 0x04, 0x0b, 0x08, 0x00, 0x09, 0x00, 0x00, 0x00
        /*0020*/ 	.byte	0x00, 0x00, 0x00, 0x00


//--------------------- .nv.info._Z10addVectorsPiS_S_ --------------------------
	.section	.nv.info._Z10addVectorsPiS_S_,"",@"SHT_CUDA_INFO"
	.sectionflags	@""
	.align	4


	//----- nvinfo : EIATTR_CUDA_API_VERSION
	.align		4
        /*0000*/ 	.byte	0x04, 0x37
        /*0002*/ 	.short	(.L_7 - .L_6)
.L_6:
        /*0004*/ 	.word	0x00000082


	//----- nvinfo : EIATTR_KPARAM_INFO
	.align		4
.L_7:
        /*0008*/ 	.byte	0x04, 0x17
        /*000a*/ 	.short	(.L_9 - .L_8)
.L_8:
        /*000c*/ 	.word	0x00000000
        /*0010*/ 	.short	0x0002
        /*0012*/ 	.short	0x0010
        /*0014*/ 	.byte	0x00, 0xf5, 0x21, 0x00


	//----- nvinfo : EIATTR_KPARAM_INFO
	.align		4
.L_9:
        /*0018*/ 	.byte	0x04, 0x17
        /*001a*/ 	.short	(.L_11 - .L_10)
.L_10:
        /*001c*/ 	.word	0x00000000
        /*0020*/ 	.short	0x0001
        /*0022*/ 	.short	0x0008
        /*0024*/ 	.byte	0x00, 0xf5, 0x21, 0x00


	//----- nvinfo : EIATTR_KPARAM_INFO
	.align		4
.L_11:
        /*0028*/ 	.byte	0x04, 0x17
        /*002a*/ 	.short	(.L_13 - .L_12)
.L_12:
        /*002c*/ 	.word	0x00000000
        /*0030*/ 	.short	0x0000
        /*0032*/ 	.short	0x0000
        /*0034*/ 	.byte	0x00, 0xf5, 0x21, 0x00


	//----- nvinfo : EIATTR_SPARSE_MMA_MASK
	.align		4
.L_13:
        /*0038*/ 	.byte	0x03, 0x50
        /*003a*/ 	.short	0x0000


	//----- nvinfo : EIATTR_MAXREG_COUNT
	.align		4
        /*003c*/ 	.byte	0x03, 0x1b
        /*003e*/ 	.short	0x00ff


	//----- nvinfo : EIATTR_MERCURY_ISA_VERSION
	.align		4
        /*0040*/ 	.byte	0x03, 0x5f
        /*0042*/ 	.short	0x0101


	//----- nvinfo : EIATTR_VRC_CTA_INIT_COUNT
	.align		4
        /*0044*/ 	.byte	0x02, 0x4a
	.zero		1
	.zero		1


	//----- nvinfo : EIATTR_EXIT_INSTR_OFFSETS
	.align		4
        /*0048*/ 	.byte	0x04, 0x1c
        /*004a*/ 	.short	(.L_15 - .L_14)


	//   ....[0]....
.L_14:
        /*004c*/ 	.word	0x00000060


	//   ....[1]....
        /*0050*/ 	.word	0x00000120


	//----- nvinfo : EIATTR_CBANK_PARAM_SIZE
	.align		4
.L_15:
        /*0054*/ 	.byte	0x03, 0x19
        /*0056*/ 	.short	0x0018


	//----- nvinfo : EIATTR_PARAM_CBANK
	.align		4
        /*0058*/ 	.byte	0x04, 0x0a
        /*005a*/ 	.short	(.L_17 - .L_16)
	.align		4
.L_16:
        /*005c*/ 	.word	index@(.nv.constant0._Z10addVectorsPiS_S_)
        /*0060*/ 	.short	0x0380
        /*0062*/ 	.short	0x0018


	//----- nvinfo : EIATTR_SW_WAR
	.align		4
.L_17:
        /*0064*/ 	.byte	0x04, 0x36
        /*0066*/ 	.short	(.L_19 - .L_18)
.L_18:
        /*0068*/ 	.word	0x00000008
.L_19:


//--------------------- .nv.callgraph             --------------------------
	.section	.nv.callgraph,"",@"SHT_CUDA_CALLGRAPH"
	.align	4
	.sectionentsize	8
	.align		4
        /*0000*/ 	.word	0x00000000
	.align		4
        /*0004*/ 	.word	0xffffffff
	.align		4
        /*0008*/ 	.word	0x00000000
	.align		4
        /*000c*/ 	.word	0xfffffffe
	.align		4
        /*0010*/ 	.word	0x00000000
	.align		4
        /*0014*/ 	.word	0xfffffffd
	.align		4
        /*0018*/ 	.word	0x00000000
	.align		4
        /*001c*/ 	.word	0xfffffffc


//--------------------- .text._Z10addVectorsPiS_S_ --------------------------
	.section	.text._Z10addVectorsPiS_S_,"ax",@progbits
	.align	128
        .global         _Z10addVectorsPiS_S_
        .type           _Z10addVectorsPiS_S_,@function
        .size           _Z10addVectorsPiS_S_,(.L_x_1 - _Z10addVectorsPiS_S_)
        .other          _Z10addVectorsPiS_S_,@"STO_CUDA_ENTRY STV_DEFAULT"
_Z10addVectorsPiS_S_:
.text._Z10addVectorsPiS_S_:
[----:B------:R-:W-:Y:S01]  /*0000*/  LDC R1, c[0x0][0x37c] ;  /* 0x0000df00ff017b82 */ /* 0x000fe20000000800 */
[----:B------:R-:W0:Y:S07]  /*0010*/  S2R R0, SR_TID.X ;  /* 0x0000000000007919 */ /* 0x000e2e0000002100 */
[----:B------:R-:W0:Y:S08]  /*0020*/  S2UR UR4, SR_CTAID.X ;  /* 0x00000000000479c3 */ /* 0x000e300000002500 */
[----:B------:R-:W0:Y:S02]  /*0030*/  LDC R9, c[0x0][0x360] ;  /* 0x0000d800ff097b82 */ /* 0x000e240000000800 */
[----:B0-----:R-:W-:-:S05]  /*0040*/  IMAD R9, R9, UR4, R0 ;  /* 0x0000000409097c24 */ /* 0x001fca000f8e0200 */
[----:B------:R-:W-:-:S13]  /*0050*/  ISETP.GT.AND P0, PT, R9, 0x2edf, PT ;  /* 0x00002edf0900780c */ /* 0x000fda0003f04270 */
[----:B------:R-:W-:Y:S05]  /*0060*/  @P0 EXIT ;  /* 0x000000000000094d */ /* 0x000fea0003800000 */
[----:B------:R-:W0:Y:S01]  /*0070*/  LDC.64 R2, c[0x0][0x380] ;  /* 0x0000e000ff027b82 */ /* 0x000e220000000a00 */
[----:B------:R-:W1:Y:S07]  /*0080*/  LDCU.64 UR4, c[0x0][0x358] ;  /* 0x00006b00ff0477ac */ /* 0x000e6e0008000a00 */
[----:B------:R-:W2:Y:S08]  /*0090*/  LDC.64 R4, c[0x0][0x388] ;  /* 0x0000e200ff047b82 */ /* 0x000eb00000000a00 */
[----:B------:R-:W3:Y:S01]  /*00a0*/  LDC.64 R6, c[0x0][0x390] ;  /* 0x0000e400ff067b82 */ /* 0x000ee20000000a00 */
[----:B0-----:R-:W-:-:S06]  /*00b0*/  IMAD.WIDE R2, R9, 0x4, R2 ;  /* 0x0000000409027825 */ /* 0x001fcc00078e0202 */
[----:B-1----:R-:W4:Y:S01]  /*00c0*/  LDG.E R2, desc[UR4][R2.64] ;  /* 0x0000000402027981 */ /* 0x002f22000c1e1900 */
[----:B--2---:R-:W-:-:S06]  /*00d0*/  IMAD.WIDE R4, R9, 0x4, R4 ;  /* 0x0000000409047825 */ /* 0x004fcc00078e0204 */
[----:B------:R-:W4:Y:S01]  /*00e0*/  LDG.E R5, desc[UR4][R4.64] ;  /* 0x0000000404057981 */ /* 0x000f22000c1e1900 */
[----:B---3--:R-:W-:Y:S01]  /*00f0*/  IMAD.WIDE R6, R9, 0x4, R6 ;  /* 0x0000000409067825 */ /* 0x008fe200078e0206 */
[----:B----4-:R-:W-:-:S05]  /*0100*/  IADD3 R9, PT, PT, R2, R5, RZ ;  /* 0x0000000502097210 */ /* 0x010fca0007ffe0ff */
[----:B------:R-:W-:Y:S01]  /*0110*/  STG.E desc[UR4][R6.64], R9 ;  /* 0x0000000906007986 */ /* 0x000fe2000c101904 */
[----:B------:R-:W-:Y:S05]  /*0120*/  EXIT ;  /* 0x000000000000794d */ /* 0x000fea0003800000 */
.L_x_0:
[----:B------:R-:W-:-:S00]  /*0130*/  BRA `(.L_x_0) ;  /* 0xfffffffc00fc7947 */ /* 0x000fc0000383ffff */
[----:B------:R-:W-:-:S00]  /*0140*/  NOP ;  /* 0x0000000000007918 */ /* 0x000fc00000000000 */
        /* <DEDUP_REMOVED lines=11> */
.L_x_1:


//--------------------- .nv.shared.reserved.0     --------------------------
	.section	.nv.shared.reserved.0,"aw",@nobits
	.weak		__nv_reservedSMEM_offset_0_alias
	.size		__nv_reservedSMEM_offset_0_alias, 0, 64
	.other		__nv_reservedSMEM_offset_0_alias,@"STO_CUDA_RESERVED_SHARED STV_DEFAULT"
__nv_reservedSMEM_offset_0_alias:
	.zero		0
	.zero		64


//--------------------- .nv.constant0._Z10addVectorsPiS_S_ --------------------------
	.section	.nv.constant0._Z10addVectorsPiS_S_,"a",@progbits
	.sectionflags	@""
	.align	4
.nv.constant0._Z10addVectorsPiS_S_:
	.zero		920


//--------------------- SYMBOLS --------------------------

	.type		.nv.reservedSmem.offset0,@object
	.size		.nv.reservedSmem.offset0,0x4
